//
// Generated by NVIDIA NVVM Compiler
//
// Compiler Build ID: CL-36424714
// Cuda compilation tools, release 13.0, V13.0.88
// Based on NVVM 20.0.0
//

.version 9.0
.target sm_100
.address_size 64

	// .globl	_Z9factorMatPfiiS_i

.visible .entry _Z9factorMatPfiiS_i(
	.param .u64 .ptr .align 1 _Z9factorMatPfiiS_i_param_0,
	.param .u32 _Z9factorMatPfiiS_i_param_1,
	.param .u32 _Z9factorMatPfiiS_i_param_2,
	.param .u64 .ptr .align 1 _Z9factorMatPfiiS_i_param_3,
	.param .u32 _Z9factorMatPfiiS_i_param_4
)
{
	.reg .pred 	%p<12>;
	.reg .b32 	%r<30>;
	.reg .b32 	%f<70>;
	.reg .b64 	%rd<20>;

	ld.param.u64 	%rd9, [_Z9factorMatPfiiS_i_param_0];
	ld.param.u32 	%r18, [_Z9factorMatPfiiS_i_param_1];
	ld.param.u32 	%r19, [_Z9factorMatPfiiS_i_param_2];
	ld.param.u64 	%rd10, [_Z9factorMatPfiiS_i_param_3];
	ld.param.u32 	%r17, [_Z9factorMatPfiiS_i_param_4];
	cvta.to.global.u64 	%rd1, %rd10;
	mov.u32 	%r20, %ctaid.x;
	mov.u32 	%r21, %ntid.x;
	mov.u32 	%r22, %tid.x;
	mad.lo.s32 	%r1, %r20, %r21, %r22;
	mul.lo.s32 	%r23, %r19, %r18;
	setp.ge.s32 	%p1, %r1, %r23;
	setp.lt.s32 	%p2, %r17, 1;
	or.pred  	%p3, %p1, %p2;
	@%p3 bra 	$L__BB0_13;
	cvta.to.global.u64 	%rd11, %rd9;
	mul.wide.s32 	%rd12, %r1, 4;
	add.s64 	%rd2, %rd11, %rd12;
	ld.global.f32 	%f66, [%rd2];
	and.b32  	%r2, %r17, 15;
	setp.lt.u32 	%p4, %r17, 16;
	mov.b32 	%r27, 0;
	@%p4 bra 	$L__BB0_4;
	and.b32  	%r27, %r17, 2147483632;
	neg.s32 	%r25, %r27;
	add.s64 	%rd18, %rd1, 32;
$L__BB0_3:
	.pragma "nounroll";
	ld.global.f32 	%f11, [%rd18+-32];
	mul.f32 	%f12, %f11, %f66;
	st.global.f32 	[%rd2], %f12;
	ld.global.f32 	%f13, [%rd18+-28];
	mul.f32 	%f14, %f13, %f12;
	st.global.f32 	[%rd2], %f14;
	ld.global.f32 	%f15, [%rd18+-24];
	mul.f32 	%f16, %f15, %f14;
	st.global.f32 	[%rd2], %f16;
	ld.global.f32 	%f17, [%rd18+-20];
	mul.f32 	%f18, %f17, %f16;
	st.global.f32 	[%rd2], %f18;
	ld.global.f32 	%f19, [%rd18+-16];
	mul.f32 	%f20, %f19, %f18;
	st.global.f32 	[%rd2], %f20;
	ld.global.f32 	%f21, [%rd18+-12];
	mul.f32 	%f22, %f21, %f20;
	st.global.f32 	[%rd2], %f22;
	ld.global.f32 	%f23, [%rd18+-8];
	mul.f32 	%f24, %f23, %f22;
	st.global.f32 	[%rd2], %f24;
	ld.global.f32 	%f25, [%rd18+-4];
	mul.f32 	%f26, %f25, %f24;
	st.global.f32 	[%rd2], %f26;
	ld.global.f32 	%f27, [%rd18];
	mul.f32 	%f28, %f27, %f26;
	st.global.f32 	[%rd2], %f28;
	ld.global.f32 	%f29, [%rd18+4];
	mul.f32 	%f30, %f29, %f28;
	st.global.f32 	[%rd2], %f30;
	ld.global.f32 	%f31, [%rd18+8];
	mul.f32 	%f32, %f31, %f30;
	st.global.f32 	[%rd2], %f32;
	ld.global.f32 	%f33, [%rd18+12];
	mul.f32 	%f34, %f33, %f32;
	st.global.f32 	[%rd2], %f34;
	ld.global.f32 	%f35, [%rd18+16];
	mul.f32 	%f36, %f35, %f34;
	st.global.f32 	[%rd2], %f36;
	ld.global.f32 	%f37, [%rd18+20];
	mul.f32 	%f38, %f37, %f36;
	st.global.f32 	[%rd2], %f38;
	ld.global.f32 	%f39, [%rd18+24];
	mul.f32 	%f40, %f39, %f38;
	st.global.f32 	[%rd2], %f40;
	ld.global.f32 	%f41, [%rd18+28];
	mul.f32 	%f66, %f41, %f40;
	st.global.f32 	[%rd2], %f66;
	add.s32 	%r25, %r25, 16;
	add.s64 	%rd18, %rd18, 64;
	setp.ne.s32 	%p5, %r25, 0;
	@%p5 bra 	$L__BB0_3;
$L__BB0_4:
	setp.eq.s32 	%p6, %r2, 0;
	@%p6 bra 	$L__BB0_13;
	and.b32  	%r8, %r17, 7;
	setp.lt.u32 	%p7, %r2, 8;
	@%p7 bra 	$L__BB0_7;
	mul.wide.u32 	%rd13, %r27, 4;
	add.s64 	%rd14, %rd1, %rd13;
	ld.global.f32 	%f42, [%rd14];
	mul.f32 	%f43, %f42, %f66;
	st.global.f32 	[%rd2], %f43;
	ld.global.f32 	%f44, [%rd14+4];
	mul.f32 	%f45, %f44, %f43;
	st.global.f32 	[%rd2], %f45;
	ld.global.f32 	%f46, [%rd14+8];
	mul.f32 	%f47, %f46, %f45;
	st.global.f32 	[%rd2], %f47;
	ld.global.f32 	%f48, [%rd14+12];
	mul.f32 	%f49, %f48, %f47;
	st.global.f32 	[%rd2], %f49;
	ld.global.f32 	%f50, [%rd14+16];
	mul.f32 	%f51, %f50, %f49;
	st.global.f32 	[%rd2], %f51;
	ld.global.f32 	%f52, [%rd14+20];
	mul.f32 	%f53, %f52, %f51;
	st.global.f32 	[%rd2], %f53;
	ld.global.f32 	%f54, [%rd14+24];
	mul.f32 	%f55, %f54, %f53;
	st.global.f32 	[%rd2], %f55;
	ld.global.f32 	%f56, [%rd14+28];
	mul.f32 	%f66, %f56, %f55;
	st.global.f32 	[%rd2], %f66;
	add.s32 	%r27, %r27, 8;
$L__BB0_7:
	setp.eq.s32 	%p8, %r8, 0;
	@%p8 bra 	$L__BB0_13;
	and.b32  	%r11, %r17, 3;
	setp.lt.u32 	%p9, %r8, 4;
	@%p9 bra 	$L__BB0_10;
	mul.wide.u32 	%rd15, %r27, 4;
	add.s64 	%rd16, %rd1, %rd15;
	ld.global.f32 	%f57, [%rd16];
	mul.f32 	%f58, %f57, %f66;
	st.global.f32 	[%rd2], %f58;
	ld.global.f32 	%f59, [%rd16+4];
	mul.f32 	%f60, %f59, %f58;
	st.global.f32 	[%rd2], %f60;
	ld.global.f32 	%f61, [%rd16+8];
	mul.f32 	%f62, %f61, %f60;
	st.global.f32 	[%rd2], %f62;
	ld.global.f32 	%f63, [%rd16+12];
	mul.f32 	%f66, %f63, %f62;
	st.global.f32 	[%rd2], %f66;
	add.s32 	%r27, %r27, 4;
$L__BB0_10:
	setp.eq.s32 	%p10, %r11, 0;
	@%p10 bra 	$L__BB0_13;
	mul.wide.u32 	%rd17, %r27, 4;
	add.s64 	%rd19, %rd1, %rd17;
	neg.s32 	%r29, %r11;
$L__BB0_12:
	.pragma "nounroll";
	ld.global.f32 	%f64, [%rd19];
	mul.f32 	%f66, %f64, %f66;
	st.global.f32 	[%rd2], %f66;
	add.s64 	%rd19, %rd19, 4;
	add.s32 	%r29, %r29, 1;
	setp.ne.s32 	%p11, %r29, 0;
	@%p11 bra 	$L__BB0_12;
$L__BB0_13:
	ret;

}


// ===== COMPILED SASS (sm_100) =====

	.target	sm_100

	.elftype	@"ET_EXEC"


//--------------------- .note.nv.tkinfo           --------------------------
	.section	.note.nv.tkinfo,"",@"SHT_NOTE"
	.sectionflags	@"SHF_NOTE_NV_TKINFO"
	.tkinfo
        /*0018*/ 	.word	0x00000002
        /*0030*/ 	.string	""
        /*0030*/ 	.string	"ptxas"
        /*0030*/ 	.string	"Cuda compilation tools, release 13.0, V13.0.88"
        /*0030*/ 	.string	"Build cuda_13.0.r13.0/compiler.36424714_0"
        /*0030*/ 	.string	"-arch sm_100 -m 64 "



//--------------------- .note.nv.cuinfo           --------------------------
	.section	.note.nv.cuinfo,"",@"SHT_NOTE"
	.sectionflags	@"SHF_NOTE_NV_CUINFO"
        /*0018*/ 	.short	0x0002
        /*001a*/ 	.short	0x0064
        /*001c*/ 	.short	0x0082
	.zero		2


//--------------------- .nv.info                  --------------------------
	.section	.nv.info,"",@"SHT_CUDA_INFO"
	.align	4


	//----- nvinfo : EIATTR_REGCOUNT
	.align		4
        /*0000*/ 	.byte	0x04, 0x2f
        /*0002*/ 	.short	(.L_1 - .L_0)
	.align		4
.L_0:
        /*0004*/ 	.word	index@(_Z9factorMatPfiiS_i)
        /*0008*/ 	.word	0x00000014


	//----- nvinfo : EIATTR_FRAME_SIZE
	.align		4
.L_1:
        /*000c*/ 	.byte	0x04, 0x11
        /*000e*/ 	.short	(.L_3 - .L_2)
	.align		4
.L_2:
        /*0010*/ 	.word	index@(_Z9factorMatPfiiS_i)
        /*0014*/ 	.word	0x00000000


	//----- nvinfo : EIATTR_MIN_STACK_SIZE
	.align		4
.L_3:
        /*0018*/ 	.byte	0x04, 0x12
        /*001a*/ 	.short	(.L_5 - .L_4)
	.align		4
.L_4:
        /*001c*/ 	.word	index@(_Z9factorMatPfiiS_i)
        /*0020*/ 	.word	0x00000000
.L_5:


//--------------------- .nv.compat                --------------------------
	.section	.nv.compat,"",@"SHT_CUDA_COMPAT_INFO"
	.align	4
        /*0000*/ 	.byte	0x02, 0x09, 0x00, 0x00, 0x02, 0x02, 0x01, 0x00, 0x02, 0x05, 0x05, 0x00, 0x03, 0x07, 0x01, 0x01
        /*0010*/ 	.byte	0x02, 0x03, 0x00, 0x00, 0x02, 0x06, 0x01, 0x00, 0x04, 0x0b, 0x08, 0x00, 0x09, 0x00, 0x00, 0x00
        /*0020*/ 	.byte	0x00, 0x00, 0x00, 0x00


//--------------------- .nv.info._Z9factorMatPfiiS_i --------------------------
	.section	.nv.info._Z9factorMatPfiiS_i,"",@"SHT_CUDA_INFO"
	.sectionflags	@""
	.align	4


	//----- nvinfo : EIATTR_CUDA_API_VERSION
	.align		4
        /*0000*/ 	.byte	0x04, 0x37
        /*0002*/ 	.short	(.L_7 - .L_6)
.L_6:
        /*0004*/ 	.word	0x00000082


	//----- nvinfo : EIATTR_KPARAM_INFO
	.align		4
.L_7:
        /*0008*/ 	.byte	0x04, 0x17
        /*000a*/ 	.short	(.L_9 - .L_8)
.L_8:
        /*000c*/ 	.word	0x00000000
        /*0010*/ 	.short	0x0004
        /*0012*/ 	.short	0x0018
        /*0014*/ 	.byte	0x00, 0xf0, 0x11, 0x00


	//----- nvinfo : EIATTR_KPARAM_INFO
	.align		4
.L_9:
        /*0018*/ 	.byte	0x04, 0x17
        /*001a*/ 	.short	(.L_11 - .L_10)
.L_10:
        /*001c*/ 	.word	0x00000000
        /*0020*/ 	.short	0x0003
        /*0022*/ 	.short	0x0010
        /*0024*/ 	.byte	0x00, 0xf5, 0x21, 0x00


	//----- nvinfo : EIATTR_KPARAM_INFO
	.align		4
.L_11:
        /*0028*/ 	.byte	0x04, 0x17
        /*002a*/ 	.short	(.L_13 - .L_12)
.L_12:
        /*002c*/ 	.word	0x00000000
        /*0030*/ 	.short	0x0002
        /*0032*/ 	.short	0x000c
        /*0034*/ 	.byte	0x00, 0xf0, 0x11, 0x00


	//----- nvinfo : EIATTR_KPARAM_INFO
	.align		4
.L_13:
        /*0038*/ 	.byte	0x04, 0x17
        /*003a*/ 	.short	(.L_15 - .L_14)
.L_14:
        /*003c*/ 	.word	0x00000000
        /*0040*/ 	.short	0x0001
        /*0042*/ 	.short	0x0008
        /*0044*/ 	.byte	0x00, 0xf0, 0x11, 0x00


	//----- nvinfo : EIATTR_KPARAM_INFO
	.align		4
.L_15:
        /*0048*/ 	.byte	0x04, 0x17
        /*004a*/ 	.short	(.L_17 - .L_16)
.L_16:
        /*004c*/ 	.word	0x00000000
        /*0050*/ 	.short	0x0000
        /*0052*/ 	.short	0x0000
        /*0054*/ 	.byte	0x00, 0xf5, 0x21, 0x00


	//----- nvinfo : EIATTR_SPARSE_MMA_MASK
	.align		4
.L_17:
        /*0058*/ 	.byte	0x03, 0x50
        /*005a*/ 	.short	0x0000


	//----- nvinfo : EIATTR_MAXREG_COUNT
	.align		4
        /*005c*/ 	.byte	0x03, 0x1b
        /*005e*/ 	.short	0x00ff


	//----- nvinfo : EIATTR_MERCURY_ISA_VERSION
	.align		4
        /*0060*/ 	.byte	0x03, 0x5f
        /*0062*/ 	.short	0x0101


	//----- nvinfo : EIATTR_VRC_CTA_INIT_COUNT
	.align		4
        /*0064*/ 	.byte	0x02, 0x4a
	.zero		1
	.zero		1


	//----- nvinfo : EIATTR_EXIT_INSTR_OFFSETS
	.align		4
        /*0068*/ 	.byte	0x04, 0x1c
        /*006a*/ 	.short	(.L_19 - .L_18)


	//   ....[0]....
.L_18:
        /*006c*/ 	.word	0x000000a0


	//   ....[1]....
        /*0070*/ 	.word	0x00000520


	//   ....[2]....
        /*0074*/ 	.word	0x00000720


	//   ....[3]....
        /*0078*/ 	.word	0x00000860


	//   ....[4]....
        /*007c*/ 	.word	0x00000920


	//----- nvinfo : EIATTR_CBANK_PARAM_SIZE
	.align		4
.L_19:
        /*0080*/ 	.byte	0x03, 0x19
        /*0082*/ 	.short	0x001c


	//----- nvinfo : EIATTR_PARAM_CBANK
	.align		4
        /*0084*/ 	.byte	0x04, 0x0a
        /*0086*/ 	.short	(.L_21 - .L_20)
	.align		4
.L_20:
        /*0088*/ 	.word	index@(.nv.constant0._Z9factorMatPfiiS_i)
        /*008c*/ 	.short	0x0380
        /*008e*/ 	.short	0x001c


	//----- nvinfo : EIATTR_SW_WAR
	.align		4
.L_21:
        /*0090*/ 	.byte	0x04, 0x36
        /*0092*/ 	.short	(.L_23 - .L_22)
.L_22:
        /*0094*/ 	.word	0x00000008
.L_23:


//--------------------- .nv.callgraph             --------------------------
	.section	.nv.callgraph,"",@"SHT_CUDA_CALLGRAPH"
	.align	4
	.sectionentsize	8
	.align		4
        /*0000*/ 	.word	0x00000000
	.align		4
        /*0004*/ 	.word	0xffffffff
	.align		4
        /*0008*/ 	.word	0x00000000
	.align		4
        /*000c*/ 	.word	0xfffffffe
	.align		4
        /*0010*/ 	.word	0x00000000
	.align		4
        /*0014*/ 	.word	0xfffffffd
	.align		4
        /*0018*/ 	.word	0x00000000
	.align		4
        /*001c*/ 	.word	0xfffffffc


//--------------------- .text._Z9factorMatPfiiS_i --------------------------
	.section	.text._Z9factorMatPfiiS_i,"ax",@progbits
	.align	128
        .global         _Z9factorMatPfiiS_i
        .type           _Z9factorMatPfiiS_i,@function
        .size           _Z9factorMatPfiiS_i,(.L_x_6 - _Z9factorMatPfiiS_i)
        .other          _Z9factorMatPfiiS_i,@"STO_CUDA_ENTRY STV_DEFAULT"
_Z9factorMatPfiiS_i:
.text._Z9factorMatPfiiS_i:
[----:B------:R-:W-:Y:S01]  /*0000*/  LDC R1, c[0x0][0x37c] ;  /* 0x0000df00ff017b82 */ /* 0x000fe20000000800 */
[----:B------:R-:W0:Y:S07]  /*0010*/  S2R R0, SR_TID.X ;  /* 0x0000000000007919 */ /* 0x000e2e0000002100 */
[----:B------:R-:W0:Y:S01]  /*0020*/  S2UR UR6, SR_CTAID.X ;  /* 0x00000000000679c3 */ /* 0x000e220000002500 */
[----:B------:R-:W1:Y:S07]  /*0030*/  LDCU.64 UR4, c[0x0][0x388] ;  /* 0x00007100ff0477ac */ /* 0x000e6e0008000a00 */
[----:B------:R-:W0:Y:S08]  /*0040*/  LDC R5, c[0x0][0x360] ;  /* 0x0000d800ff057b82 */ /* 0x000e300000000800 */
[----:B------:R-:W2:Y:S01]  /*0050*/  LDC R6, c[0x0][0x398] ;  /* 0x0000e600ff067b82 */ /* 0x000ea20000000800 */
[----:B-1----:R-:W-:Y:S01]  /*0060*/  UIMAD UR4, UR5, UR4, URZ ;  /* 0x00000004050472a4 */ /* 0x002fe2000f8e02ff */
[----:B0-----:R-:W-:Y:S01]  /*0070*/  IMAD R5, R5, UR6, R0 ;  /* 0x0000000605057c24 */ /* 0x001fe2000f8e0200 */
[----:B--2---:R-:W-:-:S04]  /*0080*/  ISETP.GE.AND P0, PT, R6, 0x1, PT ;  /* 0x000000010600780c */ /* 0x004fc80003f06270 */
[----:B------:R-:W-:-:S13]  /*0090*/  ISETP.GE.OR P0, PT, R5, UR4, !P0 ;  /* 0x0000000405007c0c */ /* 0x000fda000c706670 */
[----:B------:R-:W-:Y:S05]  /*00a0*/  @P0 EXIT ;  /* 0x000000000000094d */ /* 0x000fea0003800000 */
[----:B------:R-:W0:Y:S01]  /*00b0*/  LDC.64 R2, c[0x0][0x380] ;  /* 0x0000e000ff027b82 */ /* 0x000e220000000a00 */
[----:B------:R-:W1:Y:S01]  /*00c0*/  LDCU.64 UR6, c[0x0][0x358] ;  /* 0x00006b00ff0677ac */ /* 0x000e620008000a00 */
[C---:B------:R-:W-:Y:S02]  /*00d0*/  ISETP.GE.U32.AND P1, PT, R6.reuse, 0x10, PT ;  /* 0x000000100600780c */ /* 0x040fe40003f26070 */
[----:B------:R-:W-:Y:S01]  /*00e0*/  LOP3.LUT R8, R6, 0xf, RZ, 0xc0, !PT ;  /* 0x0000000f06087812 */ /* 0x000fe200078ec0ff */
[----:B------:R-:W-:-:S03]  /*00f0*/  HFMA2 R0, -RZ, RZ, 0, 0 ;  /* 0x00000000ff007431 */ /* 0x000fc600000001ff */
[----:B------:R-:W-:Y:S01]  /*0100*/  ISETP.NE.AND P0, PT, R8, RZ, PT ;  /* 0x000000ff0800720c */ /* 0x000fe20003f05270 */
[----:B0-----:R-:W-:-:S05]  /*0110*/  IMAD.WIDE R2, R5, 0x4, R2 ;  /* 0x0000000405027825 */ /* 0x001fca00078e0202 */
[----:B-1----:R0:W5:Y:S01]  /*0120*/  LDG.E R9, desc[UR6][R2.64] ;  /* 0x0000000602097981 */ /* 0x002162000c1e1900 */
[----:B------:R-:W-:Y:S06]  /*0130*/  @!P1 BRA `(.L_x_0) ;  /* 0x0000000000f89947 */ /* 0x000fec0003800000 */
[----:B------:R-:W1:Y:S01]  /*0140*/  LDCU.64 UR4, c[0x0][0x390] ;  /* 0x00007200ff0477ac */ /* 0x000e620008000a00 */
[----:B------:R-:W-:-:S04]  /*0150*/  LOP3.LUT R0, R6, 0x7ffffff0, RZ, 0xc0, !PT ;  /* 0x7ffffff006007812 */ /* 0x000fc800078ec0ff */
[----:B------:R-:W-:Y:S01]  /*0160*/  IADD3 R7, PT, PT, -R0, RZ, RZ ;  /* 0x000000ff00077210 */ /* 0x000fe20007ffe1ff */
[----:B-1----:R-:W-:-:S04]  /*0170*/  UIADD3 UR4, UP0, UPT, UR4, 0x20, URZ ;  /* 0x0000002004047890 */ /* 0x002fc8000ff1e0ff */
[----:B------:R-:W-:Y:S02]  /*0180*/  UIADD3.X UR5, UPT, UPT, URZ, UR5, URZ, UP0, !UPT ;  /* 0x00000005ff057290 */ /* 0x000fe400087fe4ff */
[----:B------:R-:W-:-:S04]  /*0190*/  MOV R10, UR4 ;  /* 0x00000004000a7c02 */ /* 0x000fc80008000f00 */
[----:B------:R-:W-:-:S07]  /*01a0*/  MOV R15, UR5 ;  /* 0x00000005000f7c02 */ /* 0x000fce0008000f00 */
.L_x_1:
[----:B------:R-:W-:Y:S02]  /*01b0*/  MOV R4, R10 ;  /* 0x0000000a00047202 */ /* 0x000fe40000000f00 */
[----:B------:R-:W-:-:S05]  /*01c0*/  MOV R5, R15 ;  /* 0x0000000f00057202 */ /* 0x000fca0000000f00 */
[----:B------:R-:W2:Y:S02]  /*01d0*/  LDG.E R10, desc[UR6][R4.64+-0x20] ;  /* 0xffffe006040a7981 */ /* 0x000ea4000c1e1900 */
[----:B--2-45:R-:W-:-:S05]  /*01e0*/  FMUL R9, R10, R9 ;  /* 0x000000090a097220 */ /* 0x034fca0000400000 */
[----:B------:R1:W-:Y:S04]  /*01f0*/  STG.E desc[UR6][R2.64], R9 ;  /* 0x0000000902007986 */ /* 0x0003e8000c101906 */
[----:B------:R-:W2:Y:S02]  /*0200*/  LDG.E R10, desc[UR6][R4.64+-0x1c] ;  /* 0xffffe406040a7981 */ /* 0x000ea4000c1e1900 */
[----:B--2---:R-:W-:-:S05]  /*0210*/  FMUL R11, R9, R10 ;  /* 0x0000000a090b7220 */ /* 0x004fca0000400000 */
[----:B------:R2:W-:Y:S04]  /*0220*/  STG.E desc[UR6][R2.64], R11 ;  /* 0x0000000b02007986 */ /* 0x0005e8000c101906 */
[----:B------:R-:W3:Y:S02]  /*0230*/  LDG.E R10, desc[UR6][R4.64+-0x18] ;  /* 0xffffe806040a7981 */ /* 0x000ee4000c1e1900 */
[----:B---3--:R-:W-:-:S05]  /*0240*/  FMUL R13, R11, R10 ;  /* 0x0000000a0b0d7220 */ /* 0x008fca0000400000 */
[----:B------:R3:W-:Y:S04]  /*0250*/  STG.E desc[UR6][R2.64], R13 ;  /* 0x0000000d02007986 */ /* 0x0007e8000c101906 */
[----:B------:R-:W4:Y:S02]  /*0260*/  LDG.E R10, desc[UR6][R4.64+-0x14] ;  /* 0xffffec06040a7981 */ /* 0x000f24000c1e1900 */
[----:B----4-:R-:W-:-:S05]  /*0270*/  FMUL R15, R13, R10 ;  /* 0x0000000a0d0f7220 */ /* 0x010fca0000400000 */
[----:B------:R4:W-:Y:S04]  /*0280*/  STG.E desc[UR6][R2.64], R15 ;  /* 0x0000000f02007986 */ /* 0x0009e8000c101906 */
[----:B------:R-:W1:Y:S02]  /*0290*/  LDG.E R10, desc[UR6][R4.64+-0x10] ;  /* 0xfffff006040a7981 */ /* 0x000e64000c1e1900 */
[----:B-1----:R-:W-:-:S05]  /*02a0*/  FMUL R9, R15, R10 ;  /* 0x0000000a0f097220 */ /* 0x002fca0000400000 */
        /* <DEDUP_REMOVED lines=12> */
[----:B------:R-:W-:Y:S04]  /*0370*/  STG.E desc[UR6][R2.64], R9 ;  /* 0x0000000902007986 */ /* 0x000fe8000c101906 */
        /* <DEDUP_REMOVED lines=9> */
[----:B------:R-:W4:Y:S02]  /*0410*/  LDG.E R10, desc[UR6][R4.64+0x10] ;  /* 0x00001006040a7981 */ /* 0x000f24000c1e1900 */
[----:B----4-:R-:W-:-:S05]  /*0420*/  FMUL R17, R15, R10 ;  /* 0x0000000a0f117220 */ /* 0x010fca0000400000 */
[----:B------:R4:W-:Y:S04]  /*0430*/  STG.E desc[UR6][R2.64], R17 ;  /* 0x0000001102007986 */ /* 0x0009e8000c101906 */
[----:B------:R-:W1:Y:S02]  /*0440*/  LDG.E R10, desc[UR6][R4.64+0x14] ;  /* 0x00001406040a7981 */ /* 0x000e64000c1e1900 */
[----:B-1----:R-:W-:-:S05]  /*0450*/  FMUL R11, R17, R10 ;  /* 0x0000000a110b7220 */ /* 0x002fca0000400000 */
[----:B------:R4:W-:Y:S04]  /*0460*/  STG.E desc[UR6][R2.64], R11 ;  /* 0x0000000b02007986 */ /* 0x0009e8000c101906 */
[----:B------:R-:W2:Y:S01]  /*0470*/  LDG.E R10, desc[UR6][R4.64+0x18] ;  /* 0x00001806040a7981 */ /* 0x000ea2000c1e1900 */
[----:B------:R-:W-:Y:S01]  /*0480*/  IADD3 R7, PT, PT, R7, 0x10, RZ ;  /* 0x0000001007077810 */ /* 0x000fe20007ffe0ff */
[----:B--2---:R-:W-:-:S05]  /*0490*/  FMUL R13, R11, R10 ;  /* 0x0000000a0b0d7220 */ /* 0x004fca0000400000 */
[----:B------:R4:W-:Y:S04]  /*04a0*/  STG.E desc[UR6][R2.64], R13 ;  /* 0x0000000d02007986 */ /* 0x0009e8000c101906 */
[----:B------:R-:W2:Y:S01]  /*04b0*/  LDG.E R10, desc[UR6][R4.64+0x1c] ;  /* 0x00001c06040a7981 */ /* 0x000ea2000c1e1900 */
[----:B------:R-:W-:Y:S01]  /*04c0*/  ISETP.NE.AND P1, PT, R7, RZ, PT ;  /* 0x000000ff0700720c */ /* 0x000fe20003f25270 */
[----:B--2---:R-:W-:Y:S01]  /*04d0*/  FMUL R9, R13, R10 ;  /* 0x0000000a0d097220 */ /* 0x004fe20000400000 */
[----:B------:R-:W-:-:S04]  /*04e0*/  IADD3 R10, P2, PT, R4, 0x40, RZ ;  /* 0x00000040040a7810 */ /* 0x000fc80007f5e0ff */
[----:B------:R4:W-:Y:S01]  /*04f0*/  STG.E desc[UR6][R2.64], R9 ;  /* 0x0000000902007986 */ /* 0x0009e2000c101906 */
[----:B---3--:R-:W-:-:S06]  /*0500*/  IADD3.X R15, PT, PT, RZ, R5, RZ, P2, !PT ;  /* 0x00000005ff0f7210 */ /* 0x008fcc00017fe4ff */
[----:B------:R-:W-:Y:S05]  /*0510*/  @P1 BRA `(.L_x_1) ;  /* 0xfffffffc00241947 */ /* 0x000fea000383ffff */
.L_x_0:
[----:B------:R-:W-:Y:S05]  /*0520*/  @!P0 EXIT ;  /* 0x000000000000894d */ /* 0x000fea0003800000 */
[----:B------:R-:W-:Y:S02]  /*0530*/  ISETP.GE.U32.AND P0, PT, R8, 0x8, PT ;  /* 0x000000080800780c */ /* 0x000fe40003f06070 */
[----:B------:R-:W-:-:S04]  /*0540*/  LOP3.LUT R10, R6, 0x7, RZ, 0xc0, !PT ;  /* 0x00000007060a7812 */ /* 0x000fc800078ec0ff */
[----:B------:R-:W-:-:S07]  /*0550*/  ISETP.NE.AND P1, PT, R10, RZ, PT ;  /* 0x000000ff0a00720c */ /* 0x000fce0003f25270 */
[----:B------:R-:W-:Y:S06]  /*0560*/  @!P0 BRA `(.L_x_2) ;  /* 0x00000000006c8947 */ /* 0x000fec0003800000 */
[----:B------:R-:W1:Y:S02]  /*0570*/  LDC.64 R4, c[0x0][0x390] ;  /* 0x0000e400ff047b82 */ /* 0x000e640000000a00 */
[----:B-1----:R-:W-:-:S05]  /*0580*/  IMAD.WIDE.U32 R4, R0, 0x4, R4 ;  /* 0x0000000400047825 */ /* 0x002fca00078e0004 */
[----:B------:R-:W4:Y:S02]  /*0590*/  LDG.E R8, desc[UR6][R4.64] ;  /* 0x0000000604087981 */ /* 0x000f24000c1e1900 */
[----:B----45:R-:W-:-:S05]  /*05a0*/  FMUL R9, R9, R8 ;  /* 0x0000000809097220 */ /* 0x030fca0000400000 */
[----:B------:R-:W-:Y:S04]  /*05b0*/  STG.E desc[UR6][R2.64], R9 ;  /* 0x0000000902007986 */ /* 0x000fe8000c101906 */
[----:B------:R-:W2:Y:S02]  /*05c0*/  LDG.E R8, desc[UR6][R4.64+0x4] ;  /* 0x0000040604087981 */ /* 0x000ea4000c1e1900 */
[----:B--2---:R-:W-:-:S05]  /*05d0*/  FMUL R7, R9, R8 ;  /* 0x0000000809077220 */ /* 0x004fca0000400000 */
        /* <DEDUP_REMOVED lines=16> */
[----:B------:R-:W2:Y:S01]  /*06e0*/  LDG.E R8, desc[UR6][R4.64+0x1c] ;  /* 0x00001c0604087981 */ /* 0x000ea2000c1e1900 */
[----:B------:R-:W-:Y:S01]  /*06f0*/  IADD3 R0, PT, PT, R0, 0x8, RZ ;  /* 0x0000000800007810 */ /* 0x000fe20007ffe0ff */
[----:B--2---:R-:W-:-:S05]  /*0700*/  FMUL R9, R11, R8 ;  /* 0x000000080b097220 */ /* 0x004fca0000400000 */
[----:B------:R3:W-:Y:S02]  /*0710*/  STG.E desc[UR6][R2.64], R9 ;  /* 0x0000000902007986 */ /* 0x0007e4000c101906 */
.L_x_2:
[----:B------:R-:W-:Y:S05]  /*0720*/  @!P1 EXIT ;  /* 0x000000000000994d */ /* 0x000fea0003800000 */
[----:B------:R-:W-:Y:S02]  /*0730*/  ISETP.GE.U32.AND P0, PT, R10, 0x4, PT ;  /* 0x000000040a00780c */ /* 0x000fe40003f06070 */
[----:B------:R-:W-:-:S04]  /*0740*/  LOP3.LUT R6, R6, 0x3, RZ, 0xc0, !PT ;  /* 0x0000000306067812 */ /* 0x000fc800078ec0ff */
[----:B------:R-:W-:-:S07]  /*0750*/  ISETP.NE.AND P1, PT, R6, RZ, PT ;  /* 0x000000ff0600720c */ /* 0x000fce0003f25270 */
[----:B------:R-:W-:Y:S06]  /*0760*/  @!P0 BRA `(.L_x_3) ;  /* 0x00000000003c8947 */ /* 0x000fec0003800000 */
[----:B------:R-:W1:Y:S02]  /*0770*/  LDC.64 R4, c[0x0][0x390] ;  /* 0x0000e400ff047b82 */ /* 0x000e640000000a00 */
[----:B-1----:R-:W-:-:S05]  /*0780*/  IMAD.WIDE.U32 R4, R0, 0x4, R4 ;  /* 0x0000000400047825 */ /* 0x002fca00078e0004 */
[----:B------:R-:W3:Y:S02]  /*0790*/  LDG.E R8, desc[UR6][R4.64] ;  /* 0x0000000604087981 */ /* 0x000ee4000c1e1900 */
[----:B---3-5:R-:W-:-:S05]  /*07a0*/  FMUL R7, R9, R8 ;  /* 0x0000000809077220 */ /* 0x028fca0000400000 */
[----:B------:R1:W-:Y:S04]  /*07b0*/  STG.E desc[UR6][R2.64], R7 ;  /* 0x0000000702007986 */ /* 0x0003e8000c101906 */
[----:B------:R-:W4:Y:S02]  /*07c0*/  LDG.E R8, desc[UR6][R4.64+0x4] ;  /* 0x0000040604087981 */ /* 0x000f24000c1e1900 */
[----:B----4-:R-:W-:-:S05]  /*07d0*/  FMUL R11, R7, R8 ;  /* 0x00000008070b7220 */ /* 0x010fca0000400000 */
        /* <DEDUP_REMOVED lines=8> */
.L_x_3:
[----:B------:R-:W-:Y:S05]  /*0860*/  @!P1 EXIT ;  /* 0x000000000000994d */ /* 0x000fea0003800000 */
[----:B------:R-:W2:Y:S01]  /*0870*/  LDC.64 R4, c[0x0][0x390] ;  /* 0x0000e400ff047b82 */ /* 0x000ea20000000a00 */
[----:B------:R-:W-:Y:S01]  /*0880*/  IADD3 R6, PT, PT, -R6, RZ, RZ ;  /* 0x000000ff06067210 */ /* 0x000fe20007ffe1ff */
[----:B--2---:R-:W-:-:S07]  /*0890*/  IMAD.WIDE.U32 R4, R0, 0x4, R4 ;  /* 0x0000000400047825 */ /* 0x004fce00078e0004 */
.L_x_4:
[----:B--2---:R2:W1:Y:S01]  /*08a0*/  LDG.E R0, desc[UR6][R4.64] ;  /* 0x0000000604007981 */ /* 0x004462000c1e1900 */
[----:B------:R-:W-:-:S04]  /*08b0*/  IADD3 R6, PT, PT, R6, 0x1, RZ ;  /* 0x0000000106067810 */ /* 0x000fc80007ffe0ff */
[----:B------:R-:W-:Y:S02]  /*08c0*/  ISETP.NE.AND P0, PT, R6, RZ, PT ;  /* 0x000000ff0600720c */ /* 0x000fe40003f05270 */
[----:B--2---:R-:W-:-:S04]  /*08d0*/  IADD3 R4, P1, PT, R4, 0x4, RZ ;  /* 0x0000000404047810 */ /* 0x004fc80007f3e0ff */
[----:B------:R-:W-:Y:S01]  /*08e0*/  IADD3.X R5, PT, PT, RZ, R5, RZ, P1, !PT ;  /* 0x00000005ff057210 */ /* 0x000fe20000ffe4ff */
[----:B-1-345:R-:W-:-:S05]  /*08f0*/  FMUL R9, R0, R9 ;  /* 0x0000000900097220 */ /* 0x03afca0000400000 */
[----:B------:R2:W-:Y:S01]  /*0900*/  STG.E desc[UR6][R2.64], R9 ;  /* 0x0000000902007986 */ /* 0x0005e2000c101906 */
[----:B------:R-:W-:Y:S05]  /*0910*/  @P0 BRA `(.L_x_4) ;  /* 0xfffffffc00e00947 */ /* 0x000fea000383ffff */
[----:B------:R-:W-:Y:S05]  /*0920*/  EXIT ;  /* 0x000000000000794d */ /* 0x000fea0003800000 */
.L_x_5:
[----:B------:R-:W-:-:S00]  /*0930*/  BRA `(.L_x_5) ;  /* 0xfffffffc00fc7947 */ /* 0x000fc0000383ffff */
[----:B------:R-:W-:-:S00]  /*0940*/  NOP ;  /* 0x0000000000007918 */ /* 0x000fc00000000000 */
        /* <DEDUP_REMOVED lines=11> */
.L_x_6:


//--------------------- .nv.shared.reserved.0     --------------------------
	.section	.nv.shared.reserved.0,"aw",@nobits
	.weak		__nv_reservedSMEM_offset_0_alias
	.size		__nv_reservedSMEM_offset_0_alias, 0, 64
	.other		__nv_reservedSMEM_offset_0_alias,@"STO_CUDA_RESERVED_SHARED STV_DEFAULT"
__nv_reservedSMEM_offset_0_alias:
	.zero		0
	.zero		64


//--------------------- .nv.constant0._Z9factorMatPfiiS_i --------------------------
	.section	.nv.constant0._Z9factorMatPfiiS_i,"a",@progbits
	.sectionflags	@""
	.align	4
.nv.constant0._Z9factorMatPfiiS_i:
	.zero		924


//--------------------- SYMBOLS --------------------------

	.type		.nv.reservedSmem.offset0,@object
	.size		.nv.reservedSmem.offset0,0x4
